//
// Generated by NVIDIA NVVM Compiler
//
// Compiler Build ID: CL-36424714
// Cuda compilation tools, release 13.0, V13.0.88
// Based on NVVM 20.0.0
//

.version 9.0
.target sm_100
.address_size 64

	// .globl	default_function_kernel

.visible .entry default_function_kernel(
	.param .u64 .ptr .align 1 default_function_kernel_param_0,
	.param .u64 .ptr .align 1 default_function_kernel_param_1
)
.maxntid 4
{
	.reg .pred 	%p<3>;
	.reg .b32 	%r<9>;
	.reg .b32 	%f<6>;
	.reg .b64 	%rd<9>;

	ld.param.u64 	%rd2, [default_function_kernel_param_0];
	ld.param.u64 	%rd3, [default_function_kernel_param_1];
	cvta.to.global.u64 	%rd4, %rd3;
	mov.u32 	%r3, %ctaid.x;
	shl.b32 	%r4, %r3, 1;
	mov.u32 	%r5, %tid.x;
	shr.u32 	%r6, %r5, 1;
	or.b32  	%r1, %r4, %r6;
	setp.gt.u32 	%p1, %r1, 64;
	shl.b32 	%r7, %r3, 2;
	or.b32  	%r2, %r7, %r5;
	mul.wide.u32 	%rd5, %r2, 4;
	add.s64 	%rd1, %rd4, %rd5;
	@%p1 bra 	$L__BB0_2;
	mov.b32 	%r8, -8388611;
	st.global.u32 	[%rd1], %r8;
$L__BB0_2:
	setp.gt.u32 	%p2, %r1, 64;
	@%p2 bra 	$L__BB0_4;
	ld.global.f32 	%f1, [%rd1];
	max.f32 	%f2, %f1, 0fFF7FFFFD;
	cvta.to.global.u64 	%rd6, %rd2;
	add.s64 	%rd8, %rd6, %rd5;
	ld.global.nc.f32 	%f3, [%rd8];
	max.f32 	%f4, %f2, %f3;
	max.f32 	%f5, %f4, 0fFF7FFFFD;
	st.global.f32 	[%rd1], %f5;
$L__BB0_4:
	ret;

}


// ===== COMPILED SASS (sm_100) =====

	.target	sm_100

	.elftype	@"ET_EXEC"


//--------------------- .note.nv.tkinfo           --------------------------
	.section	.note.nv.tkinfo,"",@"SHT_NOTE"
	.sectionflags	@"SHF_NOTE_NV_TKINFO"
	.tkinfo
        /*0018*/ 	.word	0x00000002
        /*0030*/ 	.string	""
        /*0030*/ 	.string	"ptxas"
        /*0030*/ 	.string	"Cuda compilation tools, release 13.0, V13.0.88"
        /*0030*/ 	.string	"Build cuda_13.0.r13.0/compiler.36424714_0"
        /*0030*/ 	.string	"-arch sm_100 -m 64 "



//--------------------- .note.nv.cuinfo           --------------------------
	.section	.note.nv.cuinfo,"",@"SHT_NOTE"
	.sectionflags	@"SHF_NOTE_NV_CUINFO"
        /*0018*/ 	.short	0x0002
        /*001a*/ 	.short	0x0064
        /*001c*/ 	.short	0x0082
	.zero		2


//--------------------- .nv.info                  --------------------------
	.section	.nv.info,"",@"SHT_CUDA_INFO"
	.align	4


	//----- nvinfo : EIATTR_REGCOUNT
	.align		4
        /*0000*/ 	.byte	0x04, 0x2f
        /*0002*/ 	.short	(.L_1 - .L_0)
	.align		4
.L_0:
        /*0004*/ 	.word	index@(default_function_kernel)
        /*0008*/ 	.word	0x0000000a


	//----- nvinfo : EIATTR_FRAME_SIZE
	.align		4
.L_1:
        /*000c*/ 	.byte	0x04, 0x11
        /*000e*/ 	.short	(.L_3 - .L_2)
	.align		4
.L_2:
        /*0010*/ 	.word	index@(default_function_kernel)
        /*0014*/ 	.word	0x00000000


	//----- nvinfo : EIATTR_MIN_STACK_SIZE
	.align		4
.L_3:
        /*0018*/ 	.byte	0x04, 0x12
        /*001a*/ 	.short	(.L_5 - .L_4)
	.align		4
.L_4:
        /*001c*/ 	.word	index@(default_function_kernel)
        /*0020*/ 	.word	0x00000000
.L_5:


//--------------------- .nv.compat                --------------------------
	.section	.nv.compat,"",@"SHT_CUDA_COMPAT_INFO"
	.align	4
        /*0000*/ 	.byte	0x02, 0x09, 0x00, 0x00, 0x02, 0x02, 0x01, 0x00, 0x02, 0x05, 0x05, 0x00, 0x03, 0x07, 0x01, 0x01
        /*0010*/ 	.byte	0x02, 0x03, 0x00, 0x00, 0x02, 0x06, 0x01, 0x00, 0x04, 0x0b, 0x08, 0x00, 0x09, 0x00, 0x00, 0x00
        /*0020*/ 	.byte	0x00, 0x00, 0x00, 0x00


//--------------------- .nv.info.default_function_kernel --------------------------
	.section	.nv.info.default_function_kernel,"",@"SHT_CUDA_INFO"
	.sectionflags	@""
	.align	4


	//----- nvinfo : EIATTR_CUDA_API_VERSION
	.align		4
        /*0000*/ 	.byte	0x04, 0x37
        /*0002*/ 	.short	(.L_7 - .L_6)
.L_6:
        /*0004*/ 	.word	0x00000082


	//----- nvinfo : EIATTR_KPARAM_INFO
	.align		4
.L_7:
        /*0008*/ 	.byte	0x04, 0x17
        /*000a*/ 	.short	(.L_9 - .L_8)
.L_8:
        /*000c*/ 	.word	0x00000000
        /*0010*/ 	.short	0x0001
        /*0012*/ 	.short	0x0008
        /*0014*/ 	.byte	0x00, 0xf5, 0x21, 0x00


	//----- nvinfo : EIATTR_KPARAM_INFO
	.align		4
.L_9:
        /*0018*/ 	.byte	0x04, 0x17
        /*001a*/ 	.short	(.L_11 - .L_10)
.L_10:
        /*001c*/ 	.word	0x00000000
        /*0020*/ 	.short	0x0000
        /*0022*/ 	.short	0x0000
        /*0024*/ 	.byte	0x00, 0xf5, 0x21, 0x00


	//----- nvinfo : EIATTR_SPARSE_MMA_MASK
	.align		4
.L_11:
        /*0028*/ 	.byte	0x03, 0x50
        /*002a*/ 	.short	0x0000


	//----- nvinfo : EIATTR_MAXREG_COUNT
	.align		4
        /*002c*/ 	.byte	0x03, 0x1b
        /*002e*/ 	.short	0x00ff


	//----- nvinfo : EIATTR_MERCURY_ISA_VERSION
	.align		4
        /*0030*/ 	.byte	0x03, 0x5f
        /*0032*/ 	.short	0x0101


	//----- nvinfo : EIATTR_VRC_CTA_INIT_COUNT
	.align		4
        /*0034*/ 	.byte	0x02, 0x4a
	.zero		1
	.zero		1


	//----- nvinfo : EIATTR_EXIT_INSTR_OFFSETS
	.align		4
        /*0038*/ 	.byte	0x04, 0x1c
        /*003a*/ 	.short	(.L_13 - .L_12)


	//   ....[0]....
.L_12:
        /*003c*/ 	.word	0x000000e0


	//   ....[1]....
        /*0040*/ 	.word	0x00000160


	//----- nvinfo : EIATTR_MAX_THREADS
	.align		4
.L_13:
        /*0044*/ 	.byte	0x04, 0x05
        /*0046*/ 	.short	(.L_15 - .L_14)
.L_14:
        /*0048*/ 	.word	0x00000004
        /*004c*/ 	.word	0x00000001
        /*0050*/ 	.word	0x00000001


	//----- nvinfo : EIATTR_CBANK_PARAM_SIZE
	.align		4
.L_15:
        /*0054*/ 	.byte	0x03, 0x19
        /*0056*/ 	.short	0x0010


	//----- nvinfo : EIATTR_PARAM_CBANK
	.align		4
        /*0058*/ 	.byte	0x04, 0x0a
        /*005a*/ 	.short	(.L_17 - .L_16)
	.align		4
.L_16:
        /*005c*/ 	.word	index@(.nv.constant0.default_function_kernel)
        /*0060*/ 	.short	0x0380
        /*0062*/ 	.short	0x0010


	//----- nvinfo : EIATTR_SW_WAR
	.align		4
.L_17:
        /*0064*/ 	.byte	0x04, 0x36
        /*0066*/ 	.short	(.L_19 - .L_18)
.L_18:
        /*0068*/ 	.word	0x00000008
.L_19:


//--------------------- .nv.callgraph             --------------------------
	.section	.nv.callgraph,"",@"SHT_CUDA_CALLGRAPH"
	.align	4
	.sectionentsize	8
	.align		4
        /*0000*/ 	.word	0x00000000
	.align		4
        /*0004*/ 	.word	0xffffffff
	.align		4
        /*0008*/ 	.word	0x00000000
	.align		4
        /*000c*/ 	.word	0xfffffffe
	.align		4
        /*0010*/ 	.word	0x00000000
	.align		4
        /*0014*/ 	.word	0xfffffffd
	.align		4
        /*0018*/ 	.word	0x00000000
	.align		4
        /*001c*/ 	.word	0xfffffffc


//--------------------- .text.default_function_kernel --------------------------
	.section	.text.default_function_kernel,"ax",@progbits
	.align	128
        .global         default_function_kernel
        .type           default_function_kernel,@function
        .size           default_function_kernel,(.L_x_1 - default_function_kernel)
        .other          default_function_kernel,@"STO_CUDA_ENTRY STV_DEFAULT"
default_function_kernel:
.text.default_function_kernel:
[----:B------:R-:W-:Y:S01]  /*0000*/  LDC R1, c[0x0][0x37c] ;  /* 0x0000df00ff017b82 */ /* 0x000fe20000000800 */
[----:B------:R-:W0:Y:S07]  /*0010*/  S2R R7, SR_TID.X ;  /* 0x0000000000077919 */ /* 0x000e2e0000002100 */
[----:B------:R-:W1:Y:S01]  /*0020*/  S2UR UR4, SR_CTAID.X ;  /* 0x00000000000479c3 */ /* 0x000e620000002500 */
[----:B------:R-:W2:Y:S07]  /*0030*/  LDCU.64 UR6, c[0x0][0x358] ;  /* 0x00006b00ff0677ac */ /* 0x000eae0008000a00 */
[----:B------:R-:W3:Y:S01]  /*0040*/  LDC.64 R2, c[0x0][0x388] ;  /* 0x0000e200ff027b82 */ /* 0x000ee20000000a00 */
[----:B-1----:R-:W-:-:S02]  /*0050*/  USHF.L.U32 UR5, UR4, 0x1, URZ ;  /* 0x0000000104057899 */ /* 0x002fc400080006ff */
[----:B------:R-:W-:Y:S01]  /*0060*/  USHF.L.U32 UR4, UR4, 0x2, URZ ;  /* 0x0000000204047899 */ /* 0x000fe200080006ff */
[----:B0-----:R-:W-:-:S05]  /*0070*/  SHF.R.U32.HI R0, RZ, 0x1, R7 ;  /* 0x00000001ff007819 */ /* 0x001fca0000011607 */
[----:B------:R-:W-:Y:S02]  /*0080*/  LOP3.LUT R7, R7, UR4, RZ, 0xfc, !PT ;  /* 0x0000000407077c12 */ /* 0x000fe4000f8efcff */
[----:B------:R-:W-:-:S03]  /*0090*/  LOP3.LUT R0, R0, UR5, RZ, 0xfc, !PT ;  /* 0x0000000500007c12 */ /* 0x000fc6000f8efcff */
[----:B---3--:R-:W-:Y:S01]  /*00a0*/  IMAD.WIDE.U32 R2, R7, 0x4, R2 ;  /* 0x0000000407027825 */ /* 0x008fe200078e0002 */
[----:B------:R-:W-:-:S13]  /*00b0*/  ISETP.GT.U32.AND P0, PT, R0, 0x40, PT ;  /* 0x000000400000780c */ /* 0x000fda0003f04070 */
[----:B------:R-:W-:-:S05]  /*00c0*/  @!P0 IMAD.MOV.U32 R5, RZ, RZ, -0x800003 ;  /* 0xff7ffffdff058424 */ /* 0x000fca00078e00ff */
[----:B--2---:R0:W-:Y:S01]  /*00d0*/  @!P0 STG.E desc[UR6][R2.64], R5 ;  /* 0x0000000502008986 */ /* 0x0041e2000c101906 */
[----:B------:R-:W-:Y:S05]  /*00e0*/  @P0 EXIT ;  /* 0x000000000000094d */ /* 0x000fea0003800000 */
[----:B0-----:R-:W0:Y:S02]  /*00f0*/  LDC.64 R4, c[0x0][0x380] ;  /* 0x0000e000ff047b82 */ /* 0x001e240000000a00 */
[----:B0-----:R-:W-:Y:S02]  /*0100*/  IMAD.WIDE.U32 R4, R7, 0x4, R4 ;  /* 0x0000000407047825 */ /* 0x001fe400078e0004 */
[----:B------:R-:W2:Y:S04]  /*0110*/  LDG.E R7, desc[UR6][R2.64] ;  /* 0x0000000602077981 */ /* 0x000ea8000c1e1900 */
[----:B------:R-:W2:Y:S02]  /*0120*/  LDG.E.CONSTANT R4, desc[UR6][R4.64] ;  /* 0x0000000604047981 */ /* 0x000ea4000c1e9900 */
[----:B--2---:R-:W-:-:S04]  /*0130*/  FMNMX3 R0, R7, -3.40282306073709652508e+38, R4, !PT ;  /* 0xff7ffffd07007876 */ /* 0x004fc80007800004 */
[----:B------:R-:W-:-:S05]  /*0140*/  FMNMX R7, R0, -3.40282306073709652508e+38, !PT ;  /* 0xff7ffffd00077809 */ /* 0x000fca0007800000 */
[----:B------:R-:W-:Y:S01]  /*0150*/  STG.E desc[UR6][R2.64], R7 ;  /* 0x0000000702007986 */ /* 0x000fe2000c101906 */
[----:B------:R-:W-:Y:S05]  /*0160*/  EXIT ;  /* 0x000000000000794d */ /* 0x000fea0003800000 */
.L_x_0:
[----:B------:R-:W-:-:S00]  /*0170*/  BRA `(.L_x_0) ;  /* 0xfffffffc00fc7947 */ /* 0x000fc0000383ffff */
[----:B------:R-:W-:-:S00]  /*0180*/  NOP ;  /* 0x0000000000007918 */ /* 0x000fc00000000000 */
[----:B------:R-:W-:-:S00]  /*0190*/  NOP ;  /* 0x0000000000007918 */ /* 0x000fc00000000000 */
[----:B------:R-:W-:-:S00]  /*01a0*/  NOP ;  /* 0x0000000000007918 */ /* 0x000fc00000000000 */
[----:B------:R-:W-:-:S00]  /*01b0*/  NOP ;  /* 0x0000000000007918 */ /* 0x000fc00000000000 */
[----:B------:R-:W-:-:S00]  /*01c0*/  NOP ;  /* 0x0000000000007918 */ /* 0x000fc00000000000 */
[----:B------:R-:W-:-:S00]  /*01d0*/  NOP ;  /* 0x0000000000007918 */ /* 0x000fc00000000000 */
[----:B------:R-:W-:-:S00]  /*01e0*/  NOP ;  /* 0x0000000000007918 */ /* 0x000fc00000000000 */
[----:B------:R-:W-:-:S00]  /*01f0*/  NOP ;  /* 0x0000000000007918 */ /* 0x000fc00000000000 */
.L_x_1:


//--------------------- .nv.shared.reserved.0     --------------------------
	.section	.nv.shared.reserved.0,"aw",@nobits
	.weak		__nv_reservedSMEM_offset_0_alias
	.size		__nv_reservedSMEM_offset_0_alias, 0, 64
	.other		__nv_reservedSMEM_offset_0_alias,@"STO_CUDA_RESERVED_SHARED STV_DEFAULT"
__nv_reservedSMEM_offset_0_alias:
	.zero		0
	.zero		64


//--------------------- .nv.constant0.default_function_kernel --------------------------
	.section	.nv.constant0.default_function_kernel,"a",@progbits
	.sectionflags	@""
	.align	4
.nv.constant0.default_function_kernel:
	.zero		912


//--------------------- SYMBOLS --------------------------

	.type		.nv.reservedSmem.offset0,@object
	.size		.nv.reservedSmem.offset0,0x4
